	.headerflags	@"EF_CUDA_TEXMODE_UNIFIED EF_CUDA_64BIT_ADDRESS EF_CUDA_ACCELERATORS EF_CUDA_SM90 EF_CUDA_VIRTUAL_SM(EF_CUDA_SM90)"
	.elftype	@"ET_EXEC"


//--------------------- .nv.info                  --------------------------
	.section	.nv.info,"",@"SHT_CUDA_INFO"
	.align	4


	//----- nvinfo : EIATTR_REGCOUNT
	.align		4
        /*0000*/ 	.byte	0x04, 0x2f
        /*0002*/ 	.short	(.L_3 - .L_2)
	.align		4
.L_2:
        /*0004*/ 	.word	index@(triton_poi_fused__native_batch_norm_legit_no_training_hardtanh_12)
        /*0008*/ 	.word	0x00000010


	//----- nvinfo : EIATTR_MIN_STACK_SIZE
	.align		4
.L_3:
        /*000c*/ 	.byte	0x04, 0x12
        /*000e*/ 	.short	(.L_5 - .L_4)
	.align		4
.L_4:
        /*0010*/ 	.word	index@(triton_poi_fused__native_batch_norm_legit_no_training_hardtanh_12)
        /*0014*/ 	.word	0x00000000


	//----- nvinfo : EIATTR_FRAME_SIZE
	.align		4
.L_5:
        /*0018*/ 	.byte	0x04, 0x11
        /*001a*/ 	.short	(.L_7 - .L_6)
	.align		4
.L_6:
        /*001c*/ 	.word	index@(triton_poi_fused__native_batch_norm_legit_no_training_hardtanh_12)
        /*0020*/ 	.word	0x00000000


	//----- nvinfo : EIATTR_MIN_STACK_SIZE
	.align		4
.L_7:
        /*0024*/ 	.byte	0x04, 0x12
        /*0026*/ 	.short	(.L_9 - .L_8)
	.align		4
.L_8:
        /*0028*/ 	.word	index@(triton_poi_fused__native_batch_norm_legit_no_training_hardtanh_12)
        /*002c*/ 	.word	0x00000000
.L_9:


//--------------------- .nv.info.triton_poi_fused__native_batch_norm_legit_no_training_hardtanh_12 --------------------------
	.section	.nv.info.triton_poi_fused__native_batch_norm_legit_no_training_hardtanh_12,"",@"SHT_CUDA_INFO"
	.sectionflags	@""
	.align	4


	//----- nvinfo : EIATTR_CUDA_API_VERSION
	.align		4
        /*0000*/ 	.byte	0x04, 0x37
        /*0002*/ 	.short	(.L_11 - .L_10)
.L_10:
        /*0004*/ 	.word	0x0000007c


	//----- nvinfo : EIATTR_KPARAM_INFO
	.align		4
.L_11:
        /*0008*/ 	.byte	0x04, 0x17
        /*000a*/ 	.short	(.L_13 - .L_12)
.L_12:
        /*000c*/ 	.word	0x00000000
        /*0010*/ 	.short	0x0006
        /*0012*/ 	.short	0x0030
        /*0014*/ 	.byte	0x00, 0xf0, 0x11, 0x00


	//----- nvinfo : EIATTR_KPARAM_INFO
	.align		4
.L_13:
        /*0018*/ 	.byte	0x04, 0x17
        /*001a*/ 	.short	(.L_15 - .L_14)
.L_14:
        /*001c*/ 	.word	0x00000000
        /*0020*/ 	.short	0x0005
        /*0022*/ 	.short	0x0028
        /*0024*/ 	.byte	0x00, 0xf4, 0x21, 0x00


	//----- nvinfo : EIATTR_KPARAM_INFO
	.align		4
.L_15:
        /*0028*/ 	.byte	0x04, 0x17
        /*002a*/ 	.short	(.L_17 - .L_16)
.L_16:
        /*002c*/ 	.word	0x00000000
        /*0030*/ 	.short	0x0004
        /*0032*/ 	.short	0x0020
        /*0034*/ 	.byte	0x00, 0xf4, 0x21, 0x00


	//----- nvinfo : EIATTR_KPARAM_INFO
	.align		4
.L_17:
        /*0038*/ 	.byte	0x04, 0x17
        /*003a*/ 	.short	(.L_19 - .L_18)
.L_18:
        /*003c*/ 	.word	0x00000000
        /*0040*/ 	.short	0x0003
        /*0042*/ 	.short	0x0018
        /*0044*/ 	.byte	0x00, 0xf4, 0x21, 0x00


	//----- nvinfo : EIATTR_KPARAM_INFO
	.align		4
.L_19:
        /*0048*/ 	.byte	0x04, 0x17
        /*004a*/ 	.short	(.L_21 - .L_20)
.L_20:
        /*004c*/ 	.word	0x00000000
        /*0050*/ 	.short	0x0002
        /*0052*/ 	.short	0x0010
        /*0054*/ 	.byte	0x00, 0xf4, 0x21, 0x00


	//----- nvinfo : EIATTR_KPARAM_INFO
	.align		4
.L_21:
        /*0058*/ 	.byte	0x04, 0x17
        /*005a*/ 	.short	(.L_23 - .L_22)
.L_22:
        /*005c*/ 	.word	0x00000000
        /*0060*/ 	.short	0x0001
        /*0062*/ 	.short	0x0008
        /*0064*/ 	.byte	0x00, 0xf4, 0x21, 0x00


	//----- nvinfo : EIATTR_KPARAM_INFO
	.align		4
.L_23:
        /*0068*/ 	.byte	0x04, 0x17
        /*006a*/ 	.short	(.L_25 - .L_24)
.L_24:
        /*006c*/ 	.word	0x00000000
        /*0070*/ 	.short	0x0000
        /*0072*/ 	.short	0x0000
        /*0074*/ 	.byte	0x00, 0xf4, 0x21, 0x00


	//----- nvinfo : EIATTR_SPARSE_MMA_MASK
	.align		4
.L_25:
        /*0078*/ 	.byte	0x03, 0x50
        /*007a*/ 	.short	0x0000


	//----- nvinfo : EIATTR_MAXREG_COUNT
	.align		4
        /*007c*/ 	.byte	0x03, 0x1b
        /*007e*/ 	.short	0x00ff


	//----- nvinfo : EIATTR_EXIT_INSTR_OFFSETS
	.align		4
        /*0080*/ 	.byte	0x04, 0x1c
        /*0082*/ 	.short	(.L_27 - .L_26)


	//   ....[0]....
.L_26:
        /*0084*/ 	.word	0x000003c0


	//----- nvinfo : EIATTR_REQNTID
	.align		4
.L_27:
        /*0088*/ 	.byte	0x04, 0x10
        /*008a*/ 	.short	(.L_29 - .L_28)
.L_28:
        /*008c*/ 	.word	0x00000100
        /*0090*/ 	.word	0x00000001
        /*0094*/ 	.word	0x00000001


	//----- nvinfo : EIATTR_CBANK_PARAM_SIZE
	.align		4
.L_29:
        /*0098*/ 	.byte	0x03, 0x19
        /*009a*/ 	.short	0x0034


	//----- nvinfo : EIATTR_PARAM_CBANK
	.align		4
        /*009c*/ 	.byte	0x04, 0x0a
        /*009e*/ 	.short	(.L_31 - .L_30)
	.align		4
.L_30:
        /*00a0*/ 	.word	index@(.nv.constant0.triton_poi_fused__native_batch_norm_legit_no_training_hardtanh_12)
        /*00a4*/ 	.short	0x0210
        /*00a6*/ 	.short	0x0034


	//----- nvinfo : EIATTR_SW_WAR
	.align		4
.L_31:
        /*00a8*/ 	.byte	0x04, 0x36
        /*00aa*/ 	.short	(.L_33 - .L_32)
.L_32:
        /*00ac*/ 	.word	0x00000008
.L_33:


//--------------------- .nv.callgraph             --------------------------
	.section	.nv.callgraph,"",@"SHT_CUDA_CALLGRAPH"
	.align	4
	.sectionentsize	8
	.align		4
        /*0000*/ 	.word	0x00000000
	.align		4
        /*0004*/ 	.word	0xffffffff
	.align		4
        /*0008*/ 	.word	0x00000000
	.align		4
        /*000c*/ 	.word	0xfffffffe
	.align		4
        /*0010*/ 	.word	0x00000000
	.align		4
        /*0014*/ 	.word	0xfffffffd
	.align		4
        /*0018*/ 	.word	0x00000000
	.align		4
        /*001c*/ 	.word	0xfffffffc


//--------------------- .nv.constant4             --------------------------
	.section	.nv.constant4,"a",@progbits
	.align	8
	.align		8
.nv.constant4:
        /*0000*/ 	.dword	_$_str
	.align		8
        /*0008*/ 	.dword	_$_str_$_2


//--------------------- .text.triton_poi_fused__native_batch_norm_legit_no_training_hardtanh_12 --------------------------
	.section	.text.triton_poi_fused__native_batch_norm_legit_no_training_hardtanh_12,"ax",@progbits
	.align	128
        .global         triton_poi_fused__native_batch_norm_legit_no_training_hardtanh_12
        .type           triton_poi_fused__native_batch_norm_legit_no_training_hardtanh_12,@function
        .size           triton_poi_fused__native_batch_norm_legit_no_training_hardtanh_12,(.L_x_1 - triton_poi_fused__native_batch_norm_legit_no_training_hardtanh_12)
        .other          triton_poi_fused__native_batch_norm_legit_no_training_hardtanh_12,@"STO_CUDA_ENTRY STV_DEFAULT"
triton_poi_fused__native_batch_norm_legit_no_training_hardtanh_12:
.text.triton_poi_fused__native_batch_norm_legit_no_training_hardtanh_12:
[----:B------:R-:W-:Y:S01]  /*0000*/  LDC R1, c[0x0][0x28] ;  /* 0x00000a00ff017b82 */ /* 0x000fe20000000800 */
[----:B------:R-:W1:Y:S07]  /*0010*/  S2R R0, SR_TID.X ;  /* 0x0000000000007919 */ /* 0x000e6e0000002100 */
[----:B------:R-:W2:Y:S01]  /*0020*/  LDC.64 R6, c[0x0][0x220] ;  /* 0x00008800ff067b82 */ /* 0x000ea20000000a00 */
[----:B------:R-:W-:Y:S01]  /*0030*/  ULDC.64 UR4, c[0x0][0x208] ;  /* 0x0000820000047ab9 */ /* 0x000fe20000000a00 */
[----:B------:R-:W3:Y:S06]  /*0040*/  S2R R5, SR_CTAID.X ;  /* 0x0000000000057919 */ /* 0x000eec0000002500 */
[----:B------:R-:W4:Y:S08]  /*0050*/  LDC.64 R8, c[0x0][0x228] ;  /* 0x00008a00ff087b82 */ /* 0x000f300000000a00 */
[----:B------:R-:W5:Y:S01]  /*0060*/  LDC.64 R10, c[0x0][0x230] ;  /* 0x00008c00ff0a7b82 */ /* 0x000f620000000a00 */
[----:B-1----:R-:W-:Y:S01]  /*0070*/  IMAD.SHL.U32 R0, R0, 0x2, RZ ;  /* 0x0000000200007824 */ /* 0x002fe200078e00ff */
[----:B---3--:R-:W-:-:S04]  /*0080*/  SHF.R.S32.HI R3, RZ, 0x16, R5 ;  /* 0x00000016ff037819 */ /* 0x008fc80000011405 */
[----:B------:R-:W-:Y:S02]  /*0090*/  LOP3.LUT R0, R0, 0x1fe, RZ, 0xc0, !PT ;  /* 0x000001fe00007812 */ /* 0x000fe400078ec0ff */
[----:B------:R-:W-:Y:S02]  /*00a0*/  SGXT R3, R3, 0x1 ;  /* 0x000000010303781a */ /* 0x000fe40000000200 */
[----:B------:R-:W-:-:S04]  /*00b0*/  LEA R0, R5, R0, 0x9 ;  /* 0x0000000005007211 */ /* 0x000fc800078e48ff */
[----:B------:R-:W-:-:S04]  /*00c0*/  LEA.HI R3, R3, R0, RZ, 0x8 ;  /* 0x0000000003037211 */ /* 0x000fc800078f40ff */
[----:B------:R-:W-:-:S05]  /*00d0*/  SHF.R.S32.HI R3, RZ, 0x8, R3 ;  /* 0x00000008ff037819 */ /* 0x000fca0000011403 */
[----:B------:R-:W-:-:S05]  /*00e0*/  IMAD.HI R2, R3, 0x2aaaaaab, RZ ;  /* 0x2aaaaaab03027827 */ /* 0x000fca00078e02ff */
[----:B------:R-:W-:-:S04]  /*00f0*/  SHF.R.U32.HI R5, RZ, 0x1f, R2 ;  /* 0x0000001fff057819 */ /* 0x000fc80000011602 */
[----:B------:R-:W-:Y:S02]  /*0100*/  LEA.HI R2, R2, R5, RZ, 0x1c ;  /* 0x0000000502027211 */ /* 0x000fe400078fe0ff */
[----:B------:R-:W1:Y:S03]  /*0110*/  LDC.64 R4, c[0x0][0x218] ;  /* 0x00008600ff047b82 */ /* 0x000e660000000a00 */
[----:B------:R-:W-:-:S04]  /*0120*/  IMAD R13, R2, -0x60, R3 ;  /* 0xffffffa0020d7824 */ /* 0x000fc800078e0203 */
[C---:B--2---:R-:W-:Y:S01]  /*0130*/  IMAD.WIDE R6, R13.reuse, 0x4, R6 ;  /* 0x000000040d067825 */ /* 0x044fe200078e0206 */
[----:B------:R-:W2:Y:S05]  /*0140*/  LDC.64 R2, c[0x0][0x210] ;  /* 0x00008400ff027b82 */ /* 0x000eaa0000000a00 */
[----:B------:R-:W3:Y:S01]  /*0150*/  LDG.E.EL R6, desc[UR4][R6.64] ;  /* 0x0000000406067981 */ /* 0x000ee2000c2e1900 */
[----:B----4-:R-:W-:-:S04]  /*0160*/  IMAD.WIDE R8, R13, 0x4, R8 ;  /* 0x000000040d087825 */ /* 0x010fc800078e0208 */
[C---:B-----5:R-:W-:Y:S02]  /*0170*/  IMAD.WIDE R10, R13.reuse, 0x4, R10 ;  /* 0x000000040d0a7825 */ /* 0x060fe400078e020a */
[----:B------:R-:W4:Y:S02]  /*0180*/  LDG.E.EL R8, desc[UR4][R8.64] ;  /* 0x0000000408087981 */ /* 0x000f24000c2e1900 */
[----:B-1----:R-:W-:Y:S02]  /*0190*/  IMAD.WIDE R4, R13, 0x4, R4 ;  /* 0x000000040d047825 */ /* 0x002fe400078e0204 */
[----:B------:R-:W4:Y:S04]  /*01a0*/  LDG.E.EL R11, desc[UR4][R10.64] ;  /* 0x000000040a0b7981 */ /* 0x000f28000c2e1900 */
[----:B------:R-:W5:Y:S01]  /*01b0*/  LDG.E.EL R4, desc[UR4][R4.64] ;  /* 0x0000000404047981 */ /* 0x000f62000c2e1900 */
[----:B--2---:R-:W-:-:S06]  /*01c0*/  IMAD.WIDE R2, R0, 0x4, R2 ;  /* 0x0000000400027825 */ /* 0x004fcc00078e0202 */
[----:B------:R-:W5:Y:S01]  /*01d0*/  LDG.E.64 R2, desc[UR4][R2.64] ;  /* 0x0000000402027981 */ /* 0x000f62000c1e1b00 */
[----:B------:R-:W-:Y:S02]  /*01e0*/  IMAD.MOV.U32 R12, RZ, RZ, 0x3e800000 ;  /* 0x3e800000ff0c7424 */ /* 0x000fe400078e00ff */
[----:B---3--:R-:W-:-:S04]  /*01f0*/  FADD R6, R6, 9.9999997473787516356e-06 ;  /* 0x3727c5ac06067421 */ /* 0x008fc80000000000 */
[----:B------:R-:W1:Y:S02]  /*0200*/  MUFU.SQRT R7, R6 ;  /* 0x0000000600077308 */ /* 0x000e640000002000 */
[C---:B-1----:R-:W-:Y:S02]  /*0210*/  FSETP.GT.AND P0, PT, R7.reuse, 8.50705917302346158658e+37, PT ;  /* 0x7e8000000700780b */ /* 0x042fe40003f04000 */
[----:B------:R-:W-:-:S11]  /*0220*/  FSETP.GEU.AND P1, PT, R7, 1.175494350822287508e-38, PT ;  /* 0x008000000700780b */ /* 0x000fd60003f2e000 */
[----:B------:R-:W-:-:S04]  /*0230*/  @P0 FMUL R7, R7, 0.25 ;  /* 0x3e80000007070820 */ /* 0x000fc80000400000 */
[----:B------:R-:W-:-:S06]  /*0240*/  @!P1 FMUL R7, R7, 16777216 ;  /* 0x4b80000007079820 */ /* 0x000fcc0000400000 */
[----:B------:R-:W1:Y:S01]  /*0250*/  MUFU.RCP R7, R7 ;  /* 0x0000000700077308 */ /* 0x000e620000001000 */
[----:B------:R-:W-:Y:S01]  /*0260*/  FSEL R12, R12, 1, P0 ;  /* 0x3f8000000c0c7808 */ /* 0x000fe20000000000 */
[----:B-----5:R-:W-:-:S04]  /*0270*/  FADD R2, R2, -R4 ;  /* 0x8000000402027221 */ /* 0x020fc80000000000 */
[----:B------:R-:W-:Y:S01]  /*0280*/  @!P1 FMUL R12, R12, 16777216 ;  /* 0x4b8000000c0c9820 */ /* 0x000fe20000400000 */
[----:B------:R-:W-:-:S03]  /*0290*/  FADD R3, R3, -R4 ;  /* 0x8000000403037221 */ /* 0x000fc60000000000 */
[----:B-1----:R-:W-:-:S04]  /*02a0*/  FMUL R12, R7, R12 ;  /* 0x0000000c070c7220 */ /* 0x002fc80000400000 */
[-C--:B------:R-:W-:Y:S01]  /*02b0*/  FMUL R4, R2, R12.reuse ;  /* 0x0000000c02047220 */ /* 0x080fe20000400000 */
[----:B------:R-:W-:Y:S02]  /*02c0*/  FMUL R12, R3, R12 ;  /* 0x0000000c030c7220 */ /* 0x000fe40000400000 */
[----:B------:R-:W1:Y:S01]  /*02d0*/  LDC.64 R2, c[0x0][0x238] ;  /* 0x00008e00ff027b82 */ /* 0x000e620000000a00 */
[C-C-:B----4-:R-:W-:Y:S01]  /*02e0*/  FFMA R4, R8.reuse, R4, R11.reuse ;  /* 0x0000000408047223 */ /* 0x150fe2000000000b */
[----:B------:R-:W-:-:S04]  /*02f0*/  FFMA R12, R8, R12, R11 ;  /* 0x0000000c080c7223 */ /* 0x000fc8000000000b */
[----:B------:R-:W-:Y:S02]  /*0300*/  FSETP.GTU.AND P0, PT, R4, RZ, PT ;  /* 0x000000ff0400720b */ /* 0x000fe40003f0c000 */
[----:B------:R-:W-:Y:S02]  /*0310*/  FSETP.GTU.AND P1, PT, R12, RZ, PT ;  /* 0x000000ff0c00720b */ /* 0x000fe40003f2c000 */
[----:B------:R-:W-:Y:S02]  /*0320*/  FSEL R4, R4, RZ, P0 ;  /* 0x000000ff04047208 */ /* 0x000fe40000000000 */
[----:B------:R-:W-:Y:S02]  /*0330*/  FSEL R5, R12, RZ, P1 ;  /* 0x000000ff0c057208 */ /* 0x000fe40000800000 */
[----:B------:R-:W-:Y:S02]  /*0340*/  FSETP.GEU.AND P2, PT, R4, 6, PT ;  /* 0x40c000000400780b */ /* 0x000fe40003f4e000 */
[----:B------:R-:W-:-:S02]  /*0350*/  FSETP.GEU.AND P3, PT, R5, 6, PT ;  /* 0x40c000000500780b */ /* 0x000fc40003f6e000 */
[----:B------:R-:W-:Y:S02]  /*0360*/  FSETP.NAN.AND P0, PT, R4, R4, PT ;  /* 0x000000040400720b */ /* 0x000fe40003f08000 */
[----:B------:R-:W-:Y:S01]  /*0370*/  FSETP.NAN.AND P1, PT, R5, R5, PT ;  /* 0x000000050500720b */ /* 0x000fe20003f28000 */
[----:B-1----:R-:W-:-:S06]  /*0380*/  IMAD.WIDE R2, R0, 0x4, R2 ;  /* 0x0000000400027825 */ /* 0x002fcc00078e0202 */
[----:B------:R-:W-:Y:S02]  /*0390*/  @P2 SEL R4, R4, 0x40c00000, P0 ;  /* 0x40c0000004042807 */ /* 0x000fe40000000000 */
[----:B------:R-:W-:-:S05]  /*03a0*/  @P3 SEL R5, R5, 0x40c00000, P1 ;  /* 0x40c0000005053807 */ /* 0x000fca0000800000 */
[----:B------:R-:W-:Y:S01]  /*03b0*/  STG.E.64 desc[UR4][R2.64], R4 ;  /* 0x0000000402007986 */ /* 0x000fe2000c101b04 */
[----:B------:R-:W-:Y:S05]  /*03c0*/  EXIT ;  /* 0x000000000000794d */ /* 0x000fea0003800000 */
.L_x_0:
[----:B------:R-:W-:-:S00]  /*03d0*/  BRA `(.L_x_0) ;  /* 0xfffffffc00fc7947 */ /* 0x000fc0000383ffff */
[----:B------:R-:W-:-:S00]  /*03e0*/  NOP ;  /* 0x0000000000007918 */ /* 0x000fc00000000000 */
        /* <DEDUP_REMOVED lines=9> */
.L_x_1:


//--------------------- .nv.global.init           --------------------------
	.section	.nv.global.init,"aw",@progbits
.nv.global.init:
	.type		_$_str,@object
	.size		_$_str,(_$_str_$_2 - _$_str)
_$_str:
        /*0000*/ 	.byte	0x5f, 0x5f, 0x43, 0x55, 0x44, 0x41, 0x5f, 0x46, 0x54, 0x5a, 0x00
	.type		_$_str_$_2,@object
	.size		_$_str_$_2,(.L_1 - _$_str_$_2)
_$_str_$_2:
        /*000b*/ 	.byte	0x5f, 0x5f, 0x43, 0x55, 0x44, 0x41, 0x5f, 0x50, 0x52, 0x45, 0x43, 0x5f, 0x53, 0x51, 0x52, 0x54
        /*001b*/ 	.byte	0x00
.L_1:


//--------------------- .nv.constant0.triton_poi_fused__native_batch_norm_legit_no_training_hardtanh_12 --------------------------
	.section	.nv.constant0.triton_poi_fused__native_batch_norm_legit_no_training_hardtanh_12,"a",@progbits
	.sectionflags	@""
	.align	4
.nv.constant0.triton_poi_fused__native_batch_norm_legit_no_training_hardtanh_12:
	.zero		580
